	.headerflags	@"EF_CUDA_TEXMODE_UNIFIED EF_CUDA_64BIT_ADDRESS EF_CUDA_ACCELERATORS EF_CUDA_SM90 EF_CUDA_VIRTUAL_SM(EF_CUDA_SM90)"
	.elftype	@"ET_EXEC"


//--------------------- .nv.info                  --------------------------
	.section	.nv.info,"",@"SHT_CUDA_INFO"
	.align	4


	//----- nvinfo : EIATTR_REGCOUNT
	.align		4
        /*0000*/ 	.byte	0x04, 0x2f
        /*0002*/ 	.short	(.L_1 - .L_0)
	.align		4
.L_0:
        /*0004*/ 	.word	index@(triton_poi_fused_convolution_26)
        /*0008*/ 	.word	0x0000000c


	//----- nvinfo : EIATTR_MIN_STACK_SIZE
	.align		4
.L_1:
        /*000c*/ 	.byte	0x04, 0x12
        /*000e*/ 	.short	(.L_3 - .L_2)
	.align		4
.L_2:
        /*0010*/ 	.word	index@(triton_poi_fused_convolution_26)
        /*0014*/ 	.word	0x00000000


	//----- nvinfo : EIATTR_FRAME_SIZE
	.align		4
.L_3:
        /*0018*/ 	.byte	0x04, 0x11
        /*001a*/ 	.short	(.L_5 - .L_4)
	.align		4
.L_4:
        /*001c*/ 	.word	index@(triton_poi_fused_convolution_26)
        /*0020*/ 	.word	0x00000000


	//----- nvinfo : EIATTR_MIN_STACK_SIZE
	.align		4
.L_5:
        /*0024*/ 	.byte	0x04, 0x12
        /*0026*/ 	.short	(.L_7 - .L_6)
	.align		4
.L_6:
        /*0028*/ 	.word	index@(triton_poi_fused_convolution_26)
        /*002c*/ 	.word	0x00000000
.L_7:


//--------------------- .nv.info.triton_poi_fused_convolution_26 --------------------------
	.section	.nv.info.triton_poi_fused_convolution_26,"",@"SHT_CUDA_INFO"
	.sectionflags	@""
	.align	4


	//----- nvinfo : EIATTR_CUDA_API_VERSION
	.align		4
        /*0000*/ 	.byte	0x04, 0x37
        /*0002*/ 	.short	(.L_9 - .L_8)
.L_8:
        /*0004*/ 	.word	0x0000007c


	//----- nvinfo : EIATTR_KPARAM_INFO
	.align		4
.L_9:
        /*0008*/ 	.byte	0x04, 0x17
        /*000a*/ 	.short	(.L_11 - .L_10)
.L_10:
        /*000c*/ 	.word	0x00000000
        /*0010*/ 	.short	0x0002
        /*0012*/ 	.short	0x0010
        /*0014*/ 	.byte	0x00, 0xf0, 0x11, 0x00


	//----- nvinfo : EIATTR_KPARAM_INFO
	.align		4
.L_11:
        /*0018*/ 	.byte	0x04, 0x17
        /*001a*/ 	.short	(.L_13 - .L_12)
.L_12:
        /*001c*/ 	.word	0x00000000
        /*0020*/ 	.short	0x0001
        /*0022*/ 	.short	0x0008
        /*0024*/ 	.byte	0x00, 0xf4, 0x21, 0x00


	//----- nvinfo : EIATTR_KPARAM_INFO
	.align		4
.L_13:
        /*0028*/ 	.byte	0x04, 0x17
        /*002a*/ 	.short	(.L_15 - .L_14)
.L_14:
        /*002c*/ 	.word	0x00000000
        /*0030*/ 	.short	0x0000
        /*0032*/ 	.short	0x0000
        /*0034*/ 	.byte	0x00, 0xf4, 0x21, 0x00


	//----- nvinfo : EIATTR_SPARSE_MMA_MASK
	.align		4
.L_15:
        /*0038*/ 	.byte	0x03, 0x50
        /*003a*/ 	.short	0x0000


	//----- nvinfo : EIATTR_MAXREG_COUNT
	.align		4
        /*003c*/ 	.byte	0x03, 0x1b
        /*003e*/ 	.short	0x00ff


	//----- nvinfo : EIATTR_EXIT_INSTR_OFFSETS
	.align		4
        /*0040*/ 	.byte	0x04, 0x1c
        /*0042*/ 	.short	(.L_17 - .L_16)


	//   ....[0]....
.L_16:
        /*0044*/ 	.word	0x00000170


	//   ....[1]....
        /*0048*/ 	.word	0x00000190


	//----- nvinfo : EIATTR_REQNTID
	.align		4
.L_17:
        /*004c*/ 	.byte	0x04, 0x10
        /*004e*/ 	.short	(.L_19 - .L_18)
.L_18:
        /*0050*/ 	.word	0x00000080
        /*0054*/ 	.word	0x00000001
        /*0058*/ 	.word	0x00000001


	//----- nvinfo : EIATTR_CBANK_PARAM_SIZE
	.align		4
.L_19:
        /*005c*/ 	.byte	0x03, 0x19
        /*005e*/ 	.short	0x0014


	//----- nvinfo : EIATTR_PARAM_CBANK
	.align		4
        /*0060*/ 	.byte	0x04, 0x0a
        /*0062*/ 	.short	(.L_21 - .L_20)
	.align		4
.L_20:
        /*0064*/ 	.word	index@(.nv.constant0.triton_poi_fused_convolution_26)
        /*0068*/ 	.short	0x0210
        /*006a*/ 	.short	0x0014


	//----- nvinfo : EIATTR_SW_WAR
	.align		4
.L_21:
        /*006c*/ 	.byte	0x04, 0x36
        /*006e*/ 	.short	(.L_23 - .L_22)
.L_22:
        /*0070*/ 	.word	0x00000008
.L_23:


//--------------------- .nv.callgraph             --------------------------
	.section	.nv.callgraph,"",@"SHT_CUDA_CALLGRAPH"
	.align	4
	.sectionentsize	8
	.align		4
        /*0000*/ 	.word	0x00000000
	.align		4
        /*0004*/ 	.word	0xffffffff
	.align		4
        /*0008*/ 	.word	0x00000000
	.align		4
        /*000c*/ 	.word	0xfffffffe
	.align		4
        /*0010*/ 	.word	0x00000000
	.align		4
        /*0014*/ 	.word	0xfffffffd
	.align		4
        /*0018*/ 	.word	0x00000000
	.align		4
        /*001c*/ 	.word	0xfffffffc


//--------------------- .text.triton_poi_fused_convolution_26 --------------------------
	.section	.text.triton_poi_fused_convolution_26,"ax",@progbits
	.align	128
        .global         triton_poi_fused_convolution_26
        .type           triton_poi_fused_convolution_26,@function
        .size           triton_poi_fused_convolution_26,(.L_x_1 - triton_poi_fused_convolution_26)
        .other          triton_poi_fused_convolution_26,@"STO_CUDA_ENTRY STV_DEFAULT"
triton_poi_fused_convolution_26:
.text.triton_poi_fused_convolution_26:
[----:B------:R-:W0:Y:S02]  /*0000*/  LDC R1, c[0x0][0x28] ;  /* 0x00000a00ff017b82 */ /* 0x000e240000000800 */
[----:B------:R-:W1:Y:S01]  /*0010*/  S2R R0, SR_TID.X ;  /* 0x0000000000007919 */ /* 0x000e620000002100 */
[----:B------:R-:W2:Y:S01]  /*0020*/  LDC.64 R2, c[0x0][0x210] ;  /* 0x00008400ff027b82 */ /* 0x000ea20000000a00 */
[----:B------:R-:W-:Y:S01]  /*0030*/  ULDC.64 UR4, c[0x0][0x208] ;  /* 0x0000820000047ab9 */ /* 0x000fe20000000a00 */
[----:B------:R-:W3:Y:S06]  /*0040*/  S2R R7, SR_CTAID.X ;  /* 0x0000000000077919 */ /* 0x000eec0000002500 */
[----:B------:R-:W4:Y:S01]  /*0050*/  LDC.64 R4, c[0x0][0x218] ;  /* 0x00008600ff047b82 */ /* 0x000f220000000a00 */
[----:B-1----:R-:W-:Y:S01]  /*0060*/  IMAD.SHL.U32 R0, R0, 0x2, RZ ;  /* 0x0000000200007824 */ /* 0x002fe200078e00ff */
[----:B---3--:R-:W-:-:S04]  /*0070*/  SHF.R.S32.HI R6, RZ, 0x17, R7 ;  /* 0x00000017ff067819 */ /* 0x008fc80000011407 */
[----:B------:R-:W-:-:S05]  /*0080*/  LOP3.LUT R0, R0, 0xfe, RZ, 0xc0, !PT ;  /* 0x000000fe00007812 */ /* 0x000fca00078ec0ff */
[----:B------:R-:W-:Y:S01]  /*0090*/  IMAD R7, R7, 0x100, R0 ;  /* 0x0000010007077824 */ /* 0x000fe200078e0200 */
[----:B------:R-:W-:-:S03]  /*00a0*/  SGXT R0, R6, 0x1 ;  /* 0x000000010600781a */ /* 0x000fc60000000200 */
[C---:B--2---:R-:W-:Y:S01]  /*00b0*/  IMAD.WIDE R2, R7.reuse, 0x4, R2 ;  /* 0x0000000407027825 */ /* 0x044fe200078e0202 */
[----:B------:R-:W-:Y:S02]  /*00c0*/  LEA.HI R0, R0, R7, RZ, 0x4 ;  /* 0x0000000700007211 */ /* 0x000fe400078f20ff */
[----:B------:R-:W-:Y:S02]  /*00d0*/  ISETP.GE.AND P0, PT, R7, 0x4840, PT ;  /* 0x000048400700780c */ /* 0x000fe40003f06270 */
[----:B------:R-:W-:-:S05]  /*00e0*/  LOP3.LUT R0, R0, 0xfffffff0, RZ, 0xc0, !PT ;  /* 0xfffffff000007812 */ /* 0x000fca00078ec0ff */
[----:B------:R-:W-:Y:S01]  /*00f0*/  IMAD.IADD R9, R7, 0x1, -R0 ;  /* 0x0000000107097824 */ /* 0x000fe200078e0a00 */
[----:B------:R-:W-:-:S03]  /*0100*/  CS2R R6, SRZ ;  /* 0x0000000000067805 */ /* 0x000fc6000001ff00 */
[----:B----4-:R-:W-:Y:S01]  /*0110*/  IMAD.WIDE R4, R9, 0x4, R4 ;  /* 0x0000000409047825 */ /* 0x010fe200078e0204 */
[----:B------:R-:W-:Y:S02]  /*0120*/  CS2R R8, SRZ ;  /* 0x0000000000087805 */ /* 0x000fe4000001ff00 */
[----:B------:R-:W2:Y:S04]  /*0130*/  @!P0 LDG.E.64 R6, desc[UR4][R2.64] ;  /* 0x0000000402068981 */ /* 0x000ea8000c1e1b00 */
[----:B------:R-:W2:Y:S02]  /*0140*/  @!P0 LDG.E.EL.64 R8, desc[UR4][R4.64] ;  /* 0x0000000404088981 */ /* 0x000ea4000c2e1b00 */
[----:B--2---:R-:W-:Y:S01]  /*0150*/  FADD R6, R8, R6 ;  /* 0x0000000608067221 */ /* 0x004fe20000000000 */
[----:B------:R-:W-:Y:S01]  /*0160*/  FADD R7, R9, R7 ;  /* 0x0000000709077221 */ /* 0x000fe20000000000 */
[----:B------:R-:W-:Y:S06]  /*0170*/  @P0 EXIT ;  /* 0x000000000000094d */ /* 0x000fec0003800000 */
[----:B------:R-:W-:Y:S01]  /*0180*/  STG.E.64 desc[UR4][R2.64], R6 ;  /* 0x0000000602007986 */ /* 0x000fe2000c101b04 */
[----:B------:R-:W-:Y:S05]  /*0190*/  EXIT ;  /* 0x000000000000794d */ /* 0x000fea0003800000 */
.L_x_0:
[----:B------:R-:W-:-:S00]  /*01a0*/  BRA `(.L_x_0) ;  /* 0xfffffffc00fc7947 */ /* 0x000fc0000383ffff */
[----:B------:R-:W-:-:S00]  /*01b0*/  NOP ;  /* 0x0000000000007918 */ /* 0x000fc00000000000 */
        /* <DEDUP_REMOVED lines=12> */
.L_x_1:


//--------------------- .nv.constant0.triton_poi_fused_convolution_26 --------------------------
	.section	.nv.constant0.triton_poi_fused_convolution_26,"a",@progbits
	.sectionflags	@""
	.align	4
.nv.constant0.triton_poi_fused_convolution_26:
	.zero		548
